//
// Generated by NVIDIA NVVM Compiler
//
// Compiler Build ID: CL-36424714
// Cuda compilation tools, release 13.0, V13.0.88
// Based on NVVM 20.0.0
//

.version 9.0
.target sm_100
.address_size 64

	// .globl	mymatmul_kernel0
// _ZZ16mymatmul_kernel0E11data_shared has been demoted
// _ZZ16mymatmul_kernel0E13kernel_shared has been demoted

.visible .entry mymatmul_kernel0(
	.param .u64 .ptr .align 1 mymatmul_kernel0_param_0,
	.param .u64 .ptr .align 1 mymatmul_kernel0_param_1,
	.param .u64 .ptr .align 1 mymatmul_kernel0_param_2
)
.maxntid 64
{
	.local .align 16 .b8 	__local_depot0[131072];
	.reg .b64 	%SP;
	.reg .b64 	%SPL;
	.reg .pred 	%p<11>;
	.reg .b32 	%r<95>;
	.reg .b32 	%f<130>;
	.reg .b64 	%rd<32>;
	// demoted variable
	.shared .align 4 .b8 _ZZ16mymatmul_kernel0E11data_shared[4096];
	// demoted variable
	.shared .align 4 .b8 _ZZ16mymatmul_kernel0E13kernel_shared[32768];
	mov.u64 	%SPL, __local_depot0;
	ld.param.u64 	%rd12, [mymatmul_kernel0_param_0];
	ld.param.u64 	%rd13, [mymatmul_kernel0_param_1];
	add.u64 	%rd1, %SPL, 0;
	mov.b32 	%r85, 0;
$L__BB0_1:
	shl.b32 	%r2, %r85, 1;
	mov.b32 	%r86, 0;
$L__BB0_2:
	shl.b32 	%r31, %r86, 6;
	add.s32 	%r32, %r31, %r2;
	mul.wide.u32 	%rd16, %r32, 4;
	add.s64 	%rd17, %rd1, %rd16;
	mov.f32 	%f9, 0f00000000;
	st.local.v2.f32 	[%rd17], {%f9, %f9};
	st.local.v2.f32 	[%rd17+16384], {%f9, %f9};
	st.local.v2.f32 	[%rd17+32768], {%f9, %f9};
	st.local.v2.f32 	[%rd17+49152], {%f9, %f9};
	st.local.v2.f32 	[%rd17+65536], {%f9, %f9};
	st.local.v2.f32 	[%rd17+81920], {%f9, %f9};
	st.local.v2.f32 	[%rd17+98304], {%f9, %f9};
	st.local.v2.f32 	[%rd17+114688], {%f9, %f9};
	st.local.v2.f32 	[%rd17+256], {%f9, %f9};
	st.local.v2.f32 	[%rd17+16640], {%f9, %f9};
	st.local.v2.f32 	[%rd17+33024], {%f9, %f9};
	st.local.v2.f32 	[%rd17+49408], {%f9, %f9};
	st.local.v2.f32 	[%rd17+65792], {%f9, %f9};
	st.local.v2.f32 	[%rd17+82176], {%f9, %f9};
	st.local.v2.f32 	[%rd17+98560], {%f9, %f9};
	st.local.v2.f32 	[%rd17+114944], {%f9, %f9};
	add.s32 	%r86, %r86, 2;
	setp.ne.s32 	%p1, %r86, 64;
	@%p1 bra 	$L__BB0_2;
	add.s32 	%r85, %r85, 1;
	setp.ne.s32 	%p2, %r85, 32;
	@%p2 bra 	$L__BB0_1;
	mov.u32 	%r6, %tid.x;
	shl.b32 	%r34, %r6, 2;
	and.b32  	%r7, %r34, 128;
	shl.b32 	%r35, %r6, 6;
	and.b32  	%r8, %r35, 1984;
	cvta.to.global.u64 	%rd2, %rd13;
	cvta.to.global.u64 	%rd3, %rd12;
	mov.b32 	%r87, 0;
$L__BB0_5:
	bar.sync 	0;
	shl.b32 	%r37, %r87, 1;
	shl.b32 	%r38, %r6, 9;
	or.b32  	%r39, %r38, %r6;
	and.b32  	%r40, %r39, 31745;
	add.s32 	%r41, %r40, %r37;
	mul.wide.u32 	%rd18, %r41, 4;
	add.s64 	%rd19, %rd3, %rd18;
	ld.global.nc.f32 	%f10, [%rd19];
	shl.b32 	%r42, %r6, 2;
	mov.u32 	%r43, _ZZ16mymatmul_kernel0E11data_shared;
	add.s32 	%r44, %r43, %r42;
	st.shared.f32 	[%r44], %f10;
	ld.global.nc.f32 	%f11, [%rd19+131072];
	st.shared.f32 	[%r44+256], %f11;
	ld.global.nc.f32 	%f12, [%rd19+262144];
	st.shared.f32 	[%r44+512], %f12;
	ld.global.nc.f32 	%f13, [%rd19+393216];
	st.shared.f32 	[%r44+768], %f13;
	ld.global.nc.f32 	%f14, [%rd19+524288];
	st.shared.f32 	[%r44+1024], %f14;
	ld.global.nc.f32 	%f15, [%rd19+655360];
	st.shared.f32 	[%r44+1280], %f15;
	ld.global.nc.f32 	%f16, [%rd19+786432];
	st.shared.f32 	[%r44+1536], %f16;
	ld.global.nc.f32 	%f17, [%rd19+917504];
	st.shared.f32 	[%r44+1792], %f17;
	ld.global.nc.f32 	%f18, [%rd19+1048576];
	st.shared.f32 	[%r44+2048], %f18;
	ld.global.nc.f32 	%f19, [%rd19+1179648];
	st.shared.f32 	[%r44+2304], %f19;
	ld.global.nc.f32 	%f20, [%rd19+1310720];
	st.shared.f32 	[%r44+2560], %f20;
	ld.global.nc.f32 	%f21, [%rd19+1441792];
	st.shared.f32 	[%r44+2816], %f21;
	ld.global.nc.f32 	%f22, [%rd19+1572864];
	st.shared.f32 	[%r44+3072], %f22;
	ld.global.nc.f32 	%f23, [%rd19+1703936];
	st.shared.f32 	[%r44+3328], %f23;
	ld.global.nc.f32 	%f24, [%rd19+1835008];
	st.shared.f32 	[%r44+3584], %f24;
	ld.global.nc.f32 	%f25, [%rd19+1966080];
	st.shared.f32 	[%r44+3840], %f25;
	shl.b32 	%r45, %r87, 13;
	or.b32  	%r10, %r45, %r6;
	mov.b32 	%r88, 0;
$L__BB0_6:
	shl.b32 	%r46, %r88, 6;
	add.s32 	%r47, %r10, %r46;
	mul.wide.u32 	%rd20, %r47, 4;
	add.s64 	%rd21, %rd2, %rd20;
	ld.global.nc.f32 	%f26, [%rd21];
	or.b32  	%r48, %r46, %r6;
	shl.b32 	%r49, %r48, 2;
	mov.u32 	%r50, _ZZ16mymatmul_kernel0E13kernel_shared;
	add.s32 	%r51, %r50, %r49;
	st.shared.f32 	[%r51], %f26;
	ld.global.nc.f32 	%f27, [%rd21+256];
	st.shared.f32 	[%r51+256], %f27;
	ld.global.nc.f32 	%f28, [%rd21+512];
	st.shared.f32 	[%r51+512], %f28;
	ld.global.nc.f32 	%f29, [%rd21+768];
	st.shared.f32 	[%r51+768], %f29;
	ld.global.nc.f32 	%f30, [%rd21+1024];
	st.shared.f32 	[%r51+1024], %f30;
	ld.global.nc.f32 	%f31, [%rd21+1280];
	st.shared.f32 	[%r51+1280], %f31;
	ld.global.nc.f32 	%f32, [%rd21+1536];
	st.shared.f32 	[%r51+1536], %f32;
	ld.global.nc.f32 	%f33, [%rd21+1792];
	st.shared.f32 	[%r51+1792], %f33;
	ld.global.nc.f32 	%f34, [%rd21+2048];
	st.shared.f32 	[%r51+2048], %f34;
	ld.global.nc.f32 	%f35, [%rd21+2304];
	st.shared.f32 	[%r51+2304], %f35;
	ld.global.nc.f32 	%f36, [%rd21+2560];
	st.shared.f32 	[%r51+2560], %f36;
	ld.global.nc.f32 	%f37, [%rd21+2816];
	st.shared.f32 	[%r51+2816], %f37;
	ld.global.nc.f32 	%f38, [%rd21+3072];
	st.shared.f32 	[%r51+3072], %f38;
	ld.global.nc.f32 	%f39, [%rd21+3328];
	st.shared.f32 	[%r51+3328], %f39;
	ld.global.nc.f32 	%f40, [%rd21+3584];
	st.shared.f32 	[%r51+3584], %f40;
	ld.global.nc.f32 	%f41, [%rd21+3840];
	st.shared.f32 	[%r51+3840], %f41;
	add.s32 	%r88, %r88, 16;
	setp.ne.s32 	%p3, %r88, 128;
	@%p3 bra 	$L__BB0_6;
	bar.sync 	0;
	mov.b32 	%r89, 0;
$L__BB0_8:
	shl.b32 	%r14, %r89, 1;
	add.s32 	%r54, %r8, %r14;
	shl.b32 	%r55, %r54, 2;
	mov.u32 	%r56, _ZZ16mymatmul_kernel0E13kernel_shared;
	add.s32 	%r57, %r56, %r55;
	ld.shared.f32 	%f1, [%r57];
	ld.shared.f32 	%f2, [%r57+8192];
	ld.shared.f32 	%f3, [%r57+4];
	ld.shared.f32 	%f4, [%r57+8196];
	mov.b32 	%r90, 0;
$L__BB0_9:
	shl.b32 	%r58, %r90, 6;
	add.s32 	%r59, %r58, %r14;
	shl.b32 	%r60, %r90, 1;
	add.s32 	%r61, %r7, %r60;
	shl.b32 	%r62, %r61, 2;
	mov.u32 	%r63, _ZZ16mymatmul_kernel0E11data_shared;
	add.s32 	%r64, %r63, %r62;
	ld.shared.f32 	%f42, [%r64+3072];
	ld.shared.f32 	%f43, [%r64+2048];
	ld.shared.f32 	%f44, [%r64+1024];
	ld.shared.f32 	%f45, [%r64];
	mul.wide.u32 	%rd22, %r59, 4;
	add.s64 	%rd23, %rd1, %rd22;
	ld.local.v2.f32 	{%f46, %f47}, [%rd23];
	fma.rn.f32 	%f48, %f45, %f1, %f46;
	ld.local.v2.f32 	{%f49, %f50}, [%rd23+16384];
	fma.rn.f32 	%f51, %f45, %f2, %f49;
	ld.local.v2.f32 	{%f52, %f53}, [%rd23+32768];
	fma.rn.f32 	%f54, %f44, %f1, %f52;
	ld.local.v2.f32 	{%f55, %f56}, [%rd23+49152];
	fma.rn.f32 	%f57, %f44, %f2, %f55;
	ld.local.v2.f32 	{%f58, %f59}, [%rd23+65536];
	fma.rn.f32 	%f60, %f43, %f1, %f58;
	ld.local.v2.f32 	{%f61, %f62}, [%rd23+81920];
	fma.rn.f32 	%f63, %f43, %f2, %f61;
	ld.local.v2.f32 	{%f64, %f65}, [%rd23+98304];
	fma.rn.f32 	%f66, %f42, %f1, %f64;
	ld.local.v2.f32 	{%f67, %f68}, [%rd23+114688];
	fma.rn.f32 	%f69, %f42, %f2, %f67;
	fma.rn.f32 	%f70, %f45, %f3, %f47;
	st.local.v2.f32 	[%rd23], {%f48, %f70};
	fma.rn.f32 	%f71, %f45, %f4, %f50;
	st.local.v2.f32 	[%rd23+16384], {%f51, %f71};
	fma.rn.f32 	%f72, %f44, %f3, %f53;
	st.local.v2.f32 	[%rd23+32768], {%f54, %f72};
	fma.rn.f32 	%f73, %f44, %f4, %f56;
	st.local.v2.f32 	[%rd23+49152], {%f57, %f73};
	fma.rn.f32 	%f74, %f43, %f3, %f59;
	st.local.v2.f32 	[%rd23+65536], {%f60, %f74};
	fma.rn.f32 	%f75, %f43, %f4, %f62;
	st.local.v2.f32 	[%rd23+81920], {%f63, %f75};
	fma.rn.f32 	%f76, %f42, %f3, %f65;
	st.local.v2.f32 	[%rd23+98304], {%f66, %f76};
	fma.rn.f32 	%f77, %f42, %f4, %f68;
	st.local.v2.f32 	[%rd23+114688], {%f69, %f77};
	add.s32 	%r90, %r90, 1;
	setp.ne.s32 	%p4, %r90, 64;
	@%p4 bra 	$L__BB0_9;
	add.s32 	%r89, %r89, 1;
	setp.ne.s32 	%p5, %r89, 32;
	@%p5 bra 	$L__BB0_8;
	mov.b32 	%r91, 0;
$L__BB0_12:
	shl.b32 	%r19, %r91, 1;
	add.s32 	%r67, %r8, %r19;
	shl.b32 	%r68, %r67, 2;
	mov.u32 	%r69, _ZZ16mymatmul_kernel0E13kernel_shared;
	add.s32 	%r70, %r69, %r68;
	ld.shared.f32 	%f5, [%r70+16384];
	ld.shared.f32 	%f6, [%r70+24576];
	ld.shared.f32 	%f7, [%r70+16388];
	ld.shared.f32 	%f8, [%r70+24580];
	mov.b32 	%r92, 0;
$L__BB0_13:
	shl.b32 	%r71, %r92, 6;
	add.s32 	%r72, %r71, %r19;
	shl.b32 	%r73, %r92, 1;
	add.s32 	%r74, %r7, %r73;
	shl.b32 	%r75, %r74, 2;
	mov.u32 	%r76, _ZZ16mymatmul_kernel0E11data_shared;
	add.s32 	%r77, %r75, %r76;
	ld.shared.f32 	%f78, [%r77+3076];
	ld.shared.f32 	%f79, [%r77+2052];
	ld.shared.f32 	%f80, [%r77+1028];
	ld.shared.f32 	%f81, [%r77+4];
	mul.wide.u32 	%rd24, %r72, 4;
	add.s64 	%rd25, %rd1, %rd24;
	ld.local.v2.f32 	{%f82, %f83}, [%rd25];
	fma.rn.f32 	%f84, %f81, %f5, %f82;
	ld.local.v2.f32 	{%f85, %f86}, [%rd25+16384];
	fma.rn.f32 	%f87, %f81, %f6, %f85;
	ld.local.v2.f32 	{%f88, %f89}, [%rd25+32768];
	fma.rn.f32 	%f90, %f80, %f5, %f88;
	ld.local.v2.f32 	{%f91, %f92}, [%rd25+49152];
	fma.rn.f32 	%f93, %f80, %f6, %f91;
	ld.local.v2.f32 	{%f94, %f95}, [%rd25+65536];
	fma.rn.f32 	%f96, %f79, %f5, %f94;
	ld.local.v2.f32 	{%f97, %f98}, [%rd25+81920];
	fma.rn.f32 	%f99, %f79, %f6, %f97;
	ld.local.v2.f32 	{%f100, %f101}, [%rd25+98304];
	fma.rn.f32 	%f102, %f78, %f5, %f100;
	ld.local.v2.f32 	{%f103, %f104}, [%rd25+114688];
	fma.rn.f32 	%f105, %f78, %f6, %f103;
	fma.rn.f32 	%f106, %f81, %f7, %f83;
	st.local.v2.f32 	[%rd25], {%f84, %f106};
	fma.rn.f32 	%f107, %f81, %f8, %f86;
	st.local.v2.f32 	[%rd25+16384], {%f87, %f107};
	fma.rn.f32 	%f108, %f80, %f7, %f89;
	st.local.v2.f32 	[%rd25+32768], {%f90, %f108};
	fma.rn.f32 	%f109, %f80, %f8, %f92;
	st.local.v2.f32 	[%rd25+49152], {%f93, %f109};
	fma.rn.f32 	%f110, %f79, %f7, %f95;
	st.local.v2.f32 	[%rd25+65536], {%f96, %f110};
	fma.rn.f32 	%f111, %f79, %f8, %f98;
	st.local.v2.f32 	[%rd25+81920], {%f99, %f111};
	fma.rn.f32 	%f112, %f78, %f7, %f101;
	st.local.v2.f32 	[%rd25+98304], {%f102, %f112};
	fma.rn.f32 	%f113, %f78, %f8, %f104;
	st.local.v2.f32 	[%rd25+114688], {%f105, %f113};
	add.s32 	%r92, %r92, 1;
	setp.ne.s32 	%p6, %r92, 64;
	@%p6 bra 	$L__BB0_13;
	add.s32 	%r91, %r91, 1;
	setp.ne.s32 	%p7, %r91, 32;
	@%p7 bra 	$L__BB0_12;
	add.s32 	%r87, %r87, 1;
	setp.ne.s32 	%p8, %r87, 512;
	@%p8 bra 	$L__BB0_5;
	ld.param.u64 	%rd29, [mymatmul_kernel0_param_2];
	shl.b32 	%r79, %r6, 13;
	shl.b32 	%r80, %r6, 6;
	or.b32  	%r81, %r80, %r79;
	and.b32  	%r24, %r81, 264128;
	add.s64 	%rd4, %rd1, 65536;
	cvta.to.global.u64 	%rd26, %rd29;
	add.s64 	%rd5, %rd26, 4194304;
	mov.b32 	%r93, 0;
$L__BB0_17:
	shl.b32 	%r83, %r93, 12;
	add.s32 	%r84, %r24, %r83;
	mul.wide.u32 	%rd27, %r93, 256;
	add.s64 	%rd31, %rd4, %rd27;
	mul.wide.u32 	%rd28, %r84, 4;
	add.s64 	%rd30, %rd5, %rd28;
	mov.b32 	%r94, 0;
$L__BB0_18:
	ld.local.v2.f32 	{%f114, %f115}, [%rd31+-65536];
	st.global.f32 	[%rd30+-4194304], %f114;
	ld.local.v2.f32 	{%f116, %f117}, [%rd31+-49152];
	st.global.f32 	[%rd30+-4186112], %f116;
	ld.local.v2.f32 	{%f118, %f119}, [%rd31+-32768];
	st.global.f32 	[%rd30+-2097152], %f118;
	ld.local.v2.f32 	{%f120, %f121}, [%rd31+-16384];
	st.global.f32 	[%rd30+-2088960], %f120;
	ld.local.v2.f32 	{%f122, %f123}, [%rd31];
	st.global.f32 	[%rd30], %f122;
	ld.local.v2.f32 	{%f124, %f125}, [%rd31+16384];
	st.global.f32 	[%rd30+8192], %f124;
	ld.local.v2.f32 	{%f126, %f127}, [%rd31+32768];
	st.global.f32 	[%rd30+2097152], %f126;
	ld.local.v2.f32 	{%f128, %f129}, [%rd31+49152];
	st.global.f32 	[%rd30+2105344], %f128;
	st.global.f32 	[%rd30+-4194300], %f115;
	st.global.f32 	[%rd30+-4186108], %f117;
	st.global.f32 	[%rd30+-2097148], %f119;
	st.global.f32 	[%rd30+-2088956], %f121;
	st.global.f32 	[%rd30+4], %f123;
	st.global.f32 	[%rd30+8196], %f125;
	st.global.f32 	[%rd30+2097156], %f127;
	st.global.f32 	[%rd30+2105348], %f129;
	add.s32 	%r94, %r94, 2;
	add.s64 	%rd31, %rd31, 8;
	add.s64 	%rd30, %rd30, 8;
	setp.ne.s32 	%p9, %r94, 64;
	@%p9 bra 	$L__BB0_18;
	add.s32 	%r93, %r93, 1;
	setp.ne.s32 	%p10, %r93, 64;
	@%p10 bra 	$L__BB0_17;
	ret;

}


// ===== COMPILED SASS (sm_100) =====

	.target	sm_100

	.elftype	@"ET_EXEC"


//--------------------- .note.nv.tkinfo           --------------------------
	.section	.note.nv.tkinfo,"",@"SHT_NOTE"
	.sectionflags	@"SHF_NOTE_NV_TKINFO"
	.tkinfo
        /*0018*/ 	.word	0x00000002
        /*0030*/ 	.string	""
        /*0030*/ 	.string	"ptxas"
        /*0030*/ 	.string	"Cuda compilation tools, release 13.0, V13.0.88"
        /*0030*/ 	.string	"Build cuda_13.0.r13.0/compiler.36424714_0"
        /*0030*/ 	.string	"-arch sm_100 -m 64 "



//--------------------- .note.nv.cuinfo           --------------------------
	.section	.note.nv.cuinfo,"",@"SHT_NOTE"
	.sectionflags	@"SHF_NOTE_NV_CUINFO"
        /*0018*/ 	.short	0x0002
        /*001a*/ 	.short	0x0064
        /*001c*/ 	.short	0x0082
	.zero		2


//--------------------- .nv.info                  --------------------------
	.section	.nv.info,"",@"SHT_CUDA_INFO"
	.align	4


	//----- nvinfo : EIATTR_REGCOUNT
	.align		4
        /*0000*/ 	.byte	0x04, 0x2f
        /*0002*/ 	.short	(.L_1 - .L_0)
	.align		4
.L_0:
        /*0004*/ 	.word	index@(mymatmul_kernel0)
        /*0008*/ 	.word	0x0000005b


	//----- nvinfo : EIATTR_FRAME_SIZE
	.align		4
.L_1:
        /*000c*/ 	.byte	0x04, 0x11
        /*000e*/ 	.short	(.L_3 - .L_2)
	.align		4
.L_2:
        /*0010*/ 	.word	index@(mymatmul_kernel0)
        /*0014*/ 	.word	0x00020000


	//----- nvinfo : EIATTR_MIN_STACK_SIZE
	.align		4
.L_3:
        /*0018*/ 	.byte	0x04, 0x12
        /*001a*/ 	.short	(.L_5 - .L_4)
	.align		4
.L_4:
        /*001c*/ 	.word	index@(mymatmul_kernel0)
        /*0020*/ 	.word	0x00020000
.L_5:


//--------------------- .nv.compat                --------------------------
	.section	.nv.compat,"",@"SHT_CUDA_COMPAT_INFO"
	.align	4
        /*0000*/ 	.byte	0x02, 0x09, 0x00, 0x00, 0x02, 0x02, 0x01, 0x00, 0x02, 0x05, 0x05, 0x00, 0x03, 0x07, 0x01, 0x01
        /*0010*/ 	.byte	0x02, 0x03, 0x00, 0x00, 0x02, 0x06, 0x01, 0x00, 0x04, 0x0b, 0x08, 0x00, 0x09, 0x00, 0x00, 0x00
        /*0020*/ 	.byte	0x00, 0x00, 0x00, 0x00


//--------------------- .nv.info.mymatmul_kernel0 --------------------------
	.section	.nv.info.mymatmul_kernel0,"",@"SHT_CUDA_INFO"
	.sectionflags	@""
	.align	4


	//----- nvinfo : EIATTR_CUDA_API_VERSION
	.align		4
        /*0000*/ 	.byte	0x04, 0x37
        /*0002*/ 	.short	(.L_7 - .L_6)
.L_6:
        /*0004*/ 	.word	0x00000082


	//----- nvinfo : EIATTR_KPARAM_INFO
	.align		4
.L_7:
        /*0008*/ 	.byte	0x04, 0x17
        /*000a*/ 	.short	(.L_9 - .L_8)
.L_8:
        /*000c*/ 	.word	0x00000000
        /*0010*/ 	.short	0x0002
        /*0012*/ 	.short	0x0010
        /*0014*/ 	.byte	0x00, 0xf5, 0x21, 0x00


	//----- nvinfo : EIATTR_KPARAM_INFO
	.align		4
.L_9:
        /*0018*/ 	.byte	0x04, 0x17
        /*001a*/ 	.short	(.L_11 - .L_10)
.L_10:
        /*001c*/ 	.word	0x00000000
        /*0020*/ 	.short	0x0001
        /*0022*/ 	.short	0x0008
        /*0024*/ 	.byte	0x00, 0xf5, 0x21, 0x00


	//----- nvinfo : EIATTR_KPARAM_INFO
	.align		4
.L_11:
        /*0028*/ 	.byte	0x04, 0x17
        /*002a*/ 	.short	(.L_13 - .L_12)
.L_12:
        /*002c*/ 	.word	0x00000000
        /*0030*/ 	.short	0x0000
        /*0032*/ 	.short	0x0000
        /*0034*/ 	.byte	0x00, 0xf5, 0x21, 0x00


	//----- nvinfo : EIATTR_SPARSE_MMA_MASK
	.align		4
.L_13:
        /*0038*/ 	.byte	0x03, 0x50
        /*003a*/ 	.short	0x0000


	//----- nvinfo : EIATTR_MAXREG_COUNT
	.align		4
        /*003c*/ 	.byte	0x03, 0x1b
        /*003e*/ 	.short	0x00ff


	//----- nvinfo : EIATTR_NUM_BARRIERS
	.align		4
        /*0040*/ 	.byte	0x02, 0x4c
        /*0042*/ 	.byte	0x01
	.zero		1


	//----- nvinfo : EIATTR_MERCURY_ISA_VERSION
	.align		4
        /*0044*/ 	.byte	0x03, 0x5f
        /*0046*/ 	.short	0x0101


	//----- nvinfo : EIATTR_VRC_CTA_INIT_COUNT
	.align		4
        /*0048*/ 	.byte	0x02, 0x4a
	.zero		1
	.zero		1


	//----- nvinfo : EIATTR_EXIT_INSTR_OFFSETS
	.align		4
        /*004c*/ 	.byte	0x04, 0x1c
        /*004e*/ 	.short	(.L_15 - .L_14)


	//   ....[0]....
.L_14:
        /*0050*/ 	.word	0x00003130


	//----- nvinfo : EIATTR_MAX_THREADS
	.align		4
.L_15:
        /*0054*/ 	.byte	0x04, 0x05
        /*0056*/ 	.short	(.L_17 - .L_16)
.L_16:
        /*0058*/ 	.word	0x00000040
        /*005c*/ 	.word	0x00000001
        /*0060*/ 	.word	0x00000001


	//----- nvinfo : EIATTR_CBANK_PARAM_SIZE
	.align		4
.L_17:
        /*0064*/ 	.byte	0x03, 0x19
        /*0066*/ 	.short	0x0018


	//----- nvinfo : EIATTR_PARAM_CBANK
	.align		4
        /*0068*/ 	.byte	0x04, 0x0a
        /*006a*/ 	.short	(.L_19 - .L_18)
	.align		4
.L_18:
        /*006c*/ 	.word	index@(.nv.constant0.mymatmul_kernel0)
        /*0070*/ 	.short	0x0380
        /*0072*/ 	.short	0x0018


	//----- nvinfo : EIATTR_SW_WAR
	.align		4
.L_19:
        /*0074*/ 	.byte	0x04, 0x36
        /*0076*/ 	.short	(.L_21 - .L_20)
.L_20:
        /*0078*/ 	.word	0x00000008
.L_21:


//--------------------- .nv.callgraph             --------------------------
	.section	.nv.callgraph,"",@"SHT_CUDA_CALLGRAPH"
	.align	4
	.sectionentsize	8
	.align		4
        /*0000*/ 	.word	0x00000000
	.align		4
        /*0004*/ 	.word	0xffffffff
	.align		4
        /*0008*/ 	.word	0x00000000
	.align		4
        /*000c*/ 	.word	0xfffffffe
	.align		4
        /*0010*/ 	.word	0x00000000
	.align		4
        /*0014*/ 	.word	0xfffffffd
	.align		4
        /*0018*/ 	.word	0x00000000
	.align		4
        /*001c*/ 	.word	0xfffffffc


//--------------------- .text.mymatmul_kernel0    --------------------------
	.section	.text.mymatmul_kernel0,"ax",@progbits
	.align	128
        .global         mymatmul_kernel0
        .type           mymatmul_kernel0,@function
        .size           mymatmul_kernel0,(.L_x_11 - mymatmul_kernel0)
        .other          mymatmul_kernel0,@"STO_CUDA_ENTRY STV_DEFAULT"
mymatmul_kernel0:
.text.mymatmul_kernel0:
[----:B------:R-:W0:Y:S02]  /*0000*/  LDC R1, c[0x0][0x37c] ;  /* 0x0000df00ff017b82 */ /* 0x000e240000000800 */
[----:B0-----:R-:W-:Y:S01]  /*0010*/  IADD3 R1, PT, PT, R1, -0x20000, RZ ;  /* 0xfffe000001017810 */ /* 0x001fe20007ffe0ff */
[----:B------:R-:W-:-:S06]  /*0020*/  UMOV UR4, URZ ;  /* 0x000000ff00047c82 */ /* 0x000fcc0008000000 */
.L_x_1:
[----:B------:R-:W-:Y:S01]  /*0030*/  UMOV UR5, UR4 ;  /* 0x0000000400057c82 */ /* 0x000fe20008000000 */
[----:B------:R-:W-:Y:S01]  /*0040*/  HFMA2 R0, -RZ, RZ, 0, 0 ;  /* 0x00000000ff007431 */ /* 0x000fe200000001ff */
[----:B------:R-:W-:-:S04]  /*0050*/  UIADD3 UR4, UPT, UPT, UR4, 0x1, URZ ;  /* 0x0000000104047890 */ /* 0x000fc8000fffe0ff */
[----:B-1----:R-:W-:-:S11]  /*0060*/  UISETP.NE.AND UP0, UPT, UR4, 0x20, UPT ;  /* 0x000000200400788c */ /* 0x002fd6000bf05270 */
.L_x_0:
[C---:B-1----:R-:W-:Y:S02]  /*0070*/  LEA R2, R0.reuse, UR5, 0x5 ;  /* 0x0000000500027c11 */ /* 0x042fe4000f8e28ff */
[----:B------:R-:W-:Y:S02]  /*0080*/  IADD3 R0, PT, PT, R0, 0x10, RZ ;  /* 0x0000001000007810 */ /* 0x000fe40007ffe0ff */
[----:B------:R-:W-:Y:S02]  /*0090*/  SHF.L.U32 R2, R2, 0x1, RZ ;  /* 0x0000000102027819 */ /* 0x000fe400000006ff */
[----:B------:R-:W-:Y:S02]  /*00a0*/  ISETP.NE.AND P0, PT, R0, 0x40, PT ;  /* 0x000000400000780c */ /* 0x000fe40003f05270 */
[C---:B------:R-:W-:Y:S02]  /*00b0*/  IADD3 R4, PT, PT, R2.reuse, 0x80, RZ ;  /* 0x0000008002047810 */ /* 0x040fe40007ffe0ff */
[----:B------:R-:W-:-:S02]  /*00c0*/  IADD3 R6, PT, PT, R2, 0x100, RZ ;  /* 0x0000010002067810 */ /* 0x000fc40007ffe0ff */
[-C--:B------:R-:W-:Y:S02]  /*00d0*/  LEA R3, R2, R1.reuse, 0x2 ;  /* 0x0000000102037211 */ /* 0x080fe400078e10ff */
[-C--:B------:R-:W-:Y:S02]  /*00e0*/  LEA R4, R4, R1.reuse, 0x2 ;  /* 0x0000000104047211 */ /* 0x080fe400078e10ff */
[-C--:B------:R-:W-:Y:S01]  /*00f0*/  LEA R6, R6, R1.reuse, 0x2 ;  /* 0x0000000106067211 */ /* 0x080fe200078e10ff */
[----:B------:R-:W-:Y:S01]  /*0100*/  STL.64 [R3], RZ ;  /* 0x000000ff03007387 */ /* 0x000fe20000100a00 */
[C---:B------:R-:W-:Y:S02]  /*0110*/  IADD3 R8, PT, PT, R2.reuse, 0x180, RZ ;  /* 0x0000018002087810 */ /* 0x040fe40007ffe0ff */
[----:B------:R-:W-:Y:S01]  /*0120*/  IADD3 R10, PT, PT, R2, 0x200, RZ ;  /* 0x00000200020a7810 */ /* 0x000fe20007ffe0ff */
[----:B------:R-:W-:Y:S01]  /*0130*/  STL.64 [R3+0x4000], RZ ;  /* 0x004000ff03007387 */ /* 0x000fe20000100a00 */
[----:B------:R-:W-:-:S02]  /*0140*/  LEA R8, R8, R1, 0x2 ;  /* 0x0000000108087211 */ /* 0x000fc400078e10ff */
[----:B------:R-:W-:Y:S01]  /*0150*/  LEA R10, R10, R1, 0x2 ;  /* 0x000000010a0a7211 */ /* 0x000fe200078e10ff */
[----:B------:R-:W-:Y:S04]  /*0160*/  STL.64 [R3+0x8000], RZ ;  /* 0x008000ff03007387 */ /* 0x000fe80000100a00 */
        /* <DEDUP_REMOVED lines=13> */
[----:B------:R-:W-:Y:S04]  /*0240*/  STL.64 [R4], RZ ;  /* 0x000000ff04007387 */ /* 0x000fe80000100a00 */
        /* <DEDUP_REMOVED lines=14> */
[----:B------:R0:W-:Y:S04]  /*0330*/  STL.64 [R4+0x1c100], RZ ;  /* 0x01c100ff04007387 */ /* 0x0001e80000100a00 */
[----:B------:R-:W-:Y:S04]  /*0340*/  STL.64 [R6], RZ ;  /* 0x000000ff06007387 */ /* 0x000fe80000100a00 */
[----:B------:R-:W-:Y:S01]  /*0350*/  STL.64 [R6+0x4000], RZ ;  /* 0x004000ff06007387 */ /* 0x000fe20000100a00 */
[----:B0-----:R-:W-:-:S03]  /*0360*/  IADD3 R4, PT, PT, R2, 0x280, RZ ;  /* 0x0000028002047810 */ /* 0x001fc60007ffe0ff */
[----:B------:R-:W-:Y:S01]  /*0370*/  STL.64 [R6+0x8000], RZ ;  /* 0x008000ff06007387 */ /* 0x000fe20000100a00 */
[----:B------:R-:W-:-:S03]  /*0380*/  LEA R4, R4, R1, 0x2 ;  /* 0x0000000104047211 */ /* 0x000fc600078e10ff */
        /* <DEDUP_REMOVED lines=13> */
[----:B------:R1:W-:Y:S01]  /*0460*/  STL.64 [R8], RZ ;  /* 0x000000ff08007387 */ /* 0x0003e20000100a00 */
[----:B0-----:R-:W-:-:S03]  /*0470*/  IADD3 R6, PT, PT, R2, 0x300, RZ ;  /* 0x0000030002067810 */ /* 0x001fc60007ffe0ff */
[----:B------:R1:W-:Y:S01]  /*0480*/  STL.64 [R8+0x4000], RZ ;  /* 0x004000ff08007387 */ /* 0x0003e20000100a00 */
[----:B------:R-:W-:Y:S02]  /*0490*/  IADD3 R2, PT, PT, R2, 0x380, RZ ;  /* 0x0000038002027810 */ /* 0x000fe40007ffe0ff */
[-C--:B------:R-:W-:Y:S01]  /*04a0*/  LEA R6, R6, R1.reuse, 0x2 ;  /* 0x0000000106067211 */ /* 0x080fe200078e10ff */
[----:B------:R1:W-:Y:S01]  /*04b0*/  STL.64 [R8+0x8000], RZ ;  /* 0x008000ff08007387 */ /* 0x0003e20000100a00 */
[----:B------:R-:W-:-:S03]  /*04c0*/  LEA R2, R2, R1, 0x2 ;  /* 0x0000000102027211 */ /* 0x000fc600078e10ff */
[----:B------:R1:W-:Y:S04]  /*04d0*/  STL.64 [R8+0xc000], RZ ;  /* 0x00c000ff08007387 */ /* 0x0003e80000100a00 */
        /* <DEDUP_REMOVED lines=12> */
[----:B------:R1:W-:Y:S04]  /*05a0*/  STL.64 [R10], RZ ;  /* 0x000000ff0a007387 */ /* 0x0003e80000100a00 */
        /* <DEDUP_REMOVED lines=62> */
[----:B------:R1:W-:Y:S01]  /*0990*/  STL.64 [R2+0x1c100], RZ ;  /* 0x01c100ff02007387 */ /* 0x0003e20000100a00 */
[----:B------:R-:W-:Y:S05]  /*09a0*/  @P0 BRA `(.L_x_0) ;  /* 0xfffffff400b00947 */ /* 0x000fea000383ffff */
[----:B------:R-:W-:Y:S05]  /*09b0*/  BRA.U UP0, `(.L_x_1) ;  /* 0xfffffff5009c7547 */ /* 0x000fea000b83ffff */
[----:B------:R-:W0:Y:S01]  /*09c0*/  S2R R0, SR_TID.X ;  /* 0x0000000000007919 */ /* 0x000e220000002100 */
[----:B-1----:R-:W-:Y:S01]  /*09d0*/  MOV R2, RZ ;  /* 0x000000ff00027202 */ /* 0x002fe20000000f00 */
[----:B------:R-:W1:Y:S01]  /*09e0*/  LDCU.64 UR8, c[0x0][0x358] ;  /* 0x00006b00ff0877ac */ /* 0x000e620008000a00 */
[C---:B0-----:R-:W-:Y:S02]  /*09f0*/  SHF.L.U32 R3, R0.reuse, 0x2, RZ ;  /* 0x0000000200037819 */ /* 0x041fe400000006ff */
[----:B------:R-:W-:Y:S02]  /*0a00*/  SHF.L.U32 R4, R0, 0x6, RZ ;  /* 0x0000000600047819 */ /* 0x000fe400000006ff */
[----:B------:R-:W-:Y:S02]  /*0a10*/  LOP3.LUT R3, R3, 0x80, RZ, 0xc0, !PT ;  /* 0x0000008003037812 */ /* 0x000fe400078ec0ff */
[----:B-1----:R-:W-:-:S07]  /*0a20*/  LOP3.LUT R4, R4, 0x7c0, RZ, 0xc0, !PT ;  /* 0x000007c004047812 */ /* 0x002fce00078ec0ff */
.L_x_7:
[----:B------:R-:W0:Y:S01]  /*0a30*/  LDC.64 R6, c[0x0][0x380] ;  /* 0x0000e000ff067b82 */ /* 0x000e220000000a00 */
[----:B------:R-:W-:-:S04]  /*0a40*/  SHF.L.U32 R5, R0, 0x9, RZ ;  /* 0x0000000900057819 */ /* 0x000fc800000006ff */
[----:B------:R-:W-:-:S04]  /*0a50*/  LOP3.LUT R5, R5, 0x7c01, R0, 0xc8, !PT ;  /* 0x00007c0105057812 */ /* 0x000fc800078ec800 */
[----:B------:R-:W-:-:S05]  /*0a60*/  LEA R5, R2, R5, 0x1 ;  /* 0x0000000502057211 */ /* 0x000fca00078e08ff */
[----:B0-----:R-:W-:-:S05]  /*0a70*/  IMAD.WIDE.U32 R6, R5, 0x4, R6 ;  /* 0x0000000405067825 */ /* 0x001fca00078e0006 */
[----:B------:R-:W2:Y:S04]  /*0a80*/  LDG.E.CONSTANT R9, desc[UR8][R6.64+0x20000] ;  /* 0x0200000806097981 */ /* 0x000ea8000c1e9900 */
[----:B------:R-:W3:Y:S04]  /*0a90*/  LDG.E.CONSTANT R11, desc[UR8][R6.64+0x40000] ;  /* 0x04000008060b7981 */ /* 0x000ee8000c1e9900 */
[----:B----4-:R-:W4:Y:S04]  /*0aa0*/  LDG.E.CONSTANT R13, desc[UR8][R6.64+0x60000] ;  /* 0x06000008060d7981 */ /* 0x010f28000c1e9900 */
[----:B------:R-:W5:Y:S04]  /*0ab0*/  LDG.E.CONSTANT R15, desc[UR8][R6.64+0x80000] ;  /* 0x08000008060f7981 */ /* 0x000f68000c1e9900 */
        /* <DEDUP_REMOVED lines=11> */
[----:B------:R-:W5:Y:S01]  /*0b70*/  LDG.E.CONSTANT R5, desc[UR8][R6.64] ;  /* 0x0000000806057981 */ /* 0x000f62000c1e9900 */
[----:B------:R-:W0:Y:S01]  /*0b80*/  S2UR UR5, SR_CgaCtaId ;  /* 0x00000000000579c3 */ /* 0x000e220000008800 */
[----:B------:R-:W-:-:S02]  /*0b90*/  UMOV UR4, 0x400 ;  /* 0x0000040000047882 */ /* 0x000fc40000000000 */
[----:B0-----:R-:W-:-:S06]  /*0ba0*/  ULEA UR6, UR5, UR4, 0x18 ;  /* 0x0000000405067291 */ /* 0x001fcc000f8ec0ff */
[----:B------:R-:W-:Y:S01]  /*0bb0*/  LEA R8, R0, UR6, 0x2 ;  /* 0x0000000600087c11 */ /* 0x000fe2000f8e10ff */
[----:B------:R-:W-:Y:S01]  /*0bc0*/  BAR.SYNC.DEFER_BLOCKING 0x0 ;  /* 0x0000000000007b1d */ /* 0x000fe20000010000 */
[----:B------:R-:W-:-:S04]  /*0bd0*/  UIADD3 UR4, UPT, UPT, UR4, 0x1000, URZ ;  /* 0x0000100004047890 */ /* 0x000fc8000fffe0ff */
[----:B------:R-:W-:-:S03]  /*0be0*/  ULEA UR5, UR5, UR4, 0x18 ;  /* 0x0000000405057291 */ /* 0x000fc6000f8ec0ff */
[----:B------:R-:W-:Y:S01]  /*0bf0*/  UMOV UR4, URZ ;  /* 0x000000ff00047c82 */ /* 0x000fe20008000000 */
[----:B--2---:R-:W-:Y:S04]  /*0c00*/  STS [R8+0x100], R9 ;  /* 0x0001000908007388 */ /* 0x004fe80000000800 */
[----:B---3--:R-:W-:Y:S04]  /*0c10*/  STS [R8+0x200], R11 ;  /* 0x0002000b08007388 */ /* 0x008fe80000000800 */
[----:B----4-:R-:W-:Y:S04]  /*0c20*/  STS [R8+0x300], R13 ;  /* 0x0003000d08007388 */ /* 0x010fe80000000800 */
[----:B-----5:R-:W-:Y:S04]  /*0c30*/  STS [R8+0x400], R15 ;  /* 0x0004000f08007388 */ /* 0x020fe80000000800 */
[----:B------:R-:W-:Y:S04]  /*0c40*/  STS [R8+0x500], R17 ;  /* 0x0005001108007388 */ /* 0x000fe80000000800 */
        /* <DEDUP_REMOVED lines=10> */
[----:B------:R0:W-:Y:S02]  /*0cf0*/  STS [R8], R5 ;  /* 0x0000000508007388 */ /* 0x0001e40000000800 */
[----:B0-----:R-:W-:-:S02]  /*0d00*/  SHF.L.U32 R5, R2, 0xd, RZ ;  /* 0x0000000d02057819 */ /* 0x001fc400000006ff */
[----:B------:R-:W-:Y:S02]  /*0d10*/  IADD3 R2, PT, PT, R2, 0x1, RZ ;  /* 0x0000000102027810 */ /* 0x000fe40007ffe0ff */
[----:B------:R-:W-:Y:S02]  /*0d20*/  LOP3.LUT R10, R5, R0, RZ, 0xfc, !PT ;  /* 0x00000000050a7212 */ /* 0x000fe400078efcff */
[----:B------:R-:W-:-:S13]  /*0d30*/  ISETP.NE.AND P0, PT, R2, 0x200, PT ;  /* 0x000002000200780c */ /* 0x000fda0003f05270 */
.L_x_2:
[----:B0-----:R-:W0:Y:S01]  /*0d40*/  LDC.64 R6, c[0x0][0x388] ;  /* 0x0000e200ff067b82 */ /* 0x001e220000000a00 */
[----:B------:R-:W-:-:S06]  /*0d50*/  USHF.L.U32 UR6, UR4, 0x6, URZ ;  /* 0x0000000604067899 */ /* 0x000fcc00080006ff */
[----:B------:R-:W-:-:S05]  /*0d60*/  IADD3 R5, PT, PT, R10, UR6, RZ ;  /* 0x000000060a057c10 */ /* 0x000fca000fffe0ff */
[----:B0-----:R-:W-:-:S05]  /*0d70*/  IMAD.WIDE.U32 R6, R5, 0x4, R6 ;  /* 0x0000000405067825 */ /* 0x001fca00078e0006 */
[----:B------:R-:W2:Y:S04]  /*0d80*/  LDG.E.CONSTANT R5, desc[UR8][R6.64] ;  /* 0x0000000806057981 */ /* 0x000ea8000c1e9900 */
[----:B------:R-:W3:Y:S04]  /*0d90*/  LDG.E.CONSTANT R9, desc[UR8][R6.64+0x100] ;  /* 0x0001000806097981 */ /* 0x000ee8000c1e9900 */
[----:B------:R-:W4:Y:S04]  /*0da0*/  LDG.E.CONSTANT R11, desc[UR8][R6.64+0x200] ;  /* 0x00020008060b7981 */ /* 0x000f28000c1e9900 */
        /* <DEDUP_REMOVED lines=13> */
[----:B------:R-:W-:Y:S01]  /*0e80*/  LOP3.LUT R8, R0, UR6, RZ, 0xfc, !PT ;  /* 0x0000000600087c12 */ /* 0x000fe2000f8efcff */
[----:B------:R-:W-:-:S03]  /*0e90*/  UIADD3 UR4, UPT, UPT, UR4, 0x10, URZ ;  /* 0x0000001004047890 */ /* 0x000fc6000fffe0ff */
[----:B------:R-:W-:Y:S01]  /*0ea0*/  LEA R8, R8, UR5, 0x2 ;  /* 0x0000000508087c11 */ /* 0x000fe2000f8e10ff */
[----:B------:R-:W-:-:S04]  /*0eb0*/  UISETP.NE.AND UP0, UPT, UR4, 0x80, UPT ;  /* 0x000000800400788c */ /* 0x000fc8000bf05270 */
[----:B--2---:R0:W-:Y:S04]  /*0ec0*/  STS [R8], R5 ;  /* 0x0000000508007388 */ /* 0x0041e80000000800 */
[----:B---3--:R0:W-:Y:S04]  /*0ed0*/  STS [R8+0x100], R9 ;  /* 0x0001000908007388 */ /* 0x0081e80000000800 */
[----:B----4-:R0:W-:Y:S04]  /*0ee0*/  STS [R8+0x200], R11 ;  /* 0x0002000b08007388 */ /* 0x0101e80000000800 */
[----:B-----5:R0:W-:Y:S04]  /*0ef0*/  STS [R8+0x300], R13 ;  /* 0x0003000d08007388 */ /* 0x0201e80000000800 */
[----:B------:R0:W-:Y:S04]  /*0f00*/  STS [R8+0x400], R15 ;  /* 0x0004000f08007388 */ /* 0x0001e80000000800 */
        /* <DEDUP_REMOVED lines=10> */
[----:B------:R0:W-:Y:S01]  /*0fb0*/  STS [R8+0xf00], R37 ;  /* 0x000f002508007388 */ /* 0x0001e20000000800 */
[----:B------:R-:W-:Y:S05]  /*0fc0*/  BRA.U UP0, `(.L_x_2) ;  /* 0xfffffffd005c7547 */ /* 0x000fea000b83ffff */
[----:B------:R-:W-:Y:S06]  /*0fd0*/  BAR.SYNC.DEFER_BLOCKING 0x0 ;  /* 0x0000000000007b1d */ /* 0x000fec0000010000 */
[----:B------:R-:W-:-:S05]  /*0fe0*/  UMOV UR4, URZ ;  /* 0x000000ff00047c82 */ /* 0x000fca0008000000 */
.L_x_4:
[----:B------:R-:W1:Y:S01]  /*0ff0*/  S2UR UR7, SR_CgaCtaId ;  /* 0x00000000000779c3 */ /* 0x000e620000008800 */
[----:B------:R-:W-:Y:S01]  /*1000*/  UMOV UR5, 0x400 ;  /* 0x0000040000057882 */ /* 0x000fe20000000000 */
[----:B------:R-:W-:Y:S01]  /*1010*/  USHF.L.U32 UR10, UR4, 0x1, URZ ;  /* 0x00000001040a7899 */ /* 0x000fe200080006ff */
[----:B------:R-:W-:Y:S01]  /*1020*/  HFMA2 R10, -RZ, RZ, 0, 0 ;  /* 0x00000000ff0a7431 */ /* 0x000fe200000001ff */
[----:B------:R-:W-:Y:S02]  /*1030*/  UIADD3 UR6, UPT, UPT, UR5, 0x1000, URZ ;  /* 0x0000100005067890 */ /* 0x000fe4000fffe0ff */
[----:B------:R-:W-:Y:S02]  /*1040*/  UIADD3 UR4, UPT, UPT, UR4, 0x1, URZ ;  /* 0x0000000104047890 */ /* 0x000fe4000fffe0ff */
[----:B0-----:R-:W-:Y:S02]  /*1050*/  IADD3 R5, PT, PT, R4, UR10, RZ ;  /* 0x0000000a04057c10 */ /* 0x001fe4000fffe0ff */
[----:B------:R-:W-:-:S02]  /*1060*/  UISETP.NE.AND UP0, UPT, UR4, 0x20, UPT ;  /* 0x000000200400788c */ /* 0x000fc4000bf05270 */
[----:B-1----:R-:W-:Y:S02]  /*1070*/  ULEA UR6, UR7, UR6, 0x18 ;  /* 0x0000000607067291 */ /* 0x002fe4000f8ec0ff */
[----:B------:R-:W-:-:S04]  /*1080*/  ULEA UR5, UR7, UR5, 0x18 ;  /* 0x0000000507057291 */ /* 0x000fc8000f8ec0ff */
[----:B------:R-:W-:-:S05]  /*1090*/  LEA R5, R5, UR6, 0x2 ;  /* 0x0000000605057c11 */ /* 0x000fca000f8e10ff */
[----:B------:R0:W1:Y:S04]  /*10a0*/  LDS.64 R6, [R5] ;  /* 0x0000000005067984 */ /* 0x0000680000000a00 */
[----:B---3--:R0:W2:Y:S02]  /*10b0*/  LDS.64 R8, [R5+0x2000] ;  /* 0x0020000005087984 */ /* 0x0080a40000000a00 */
.L_x_3:
[----:B---3--:R-:W-:-:S04]  /*10c0*/  LEA R12, R10, UR10, 0x6 ;  /* 0x0000000a0a0c7c11 */ /* 0x008fc8000f8e30ff */
[----:B------:R-:W-:-:S05]  /*10d0*/  LEA R16, R12, R1, 0x2 ;  /* 0x000000010c107211 */ /* 0x000fca00078e10ff */
[----:B------:R-:W1:Y:S04]  /*10e0*/  LDL.64 R22, [R16+0x8000] ;  /* 0x0080000010167983 */ /* 0x000e680000100a00 */
[----:B------:R-:W2:Y:S04]  /*10f0*/  LDL.64 R24, [R16+0xc000] ;  /* 0x00c0000010187983 */ /* 0x000ea80000100a00 */
[----:B------:R-:W3:Y:S04]  /*1100*/  LDL.64 R18, [R16] ;  /* 0x0000000010127983 */ /* 0x000ee80000100a00 */
[----:B------:R-:W4:Y:S04]  /*1110*/  LDL.64 R20, [R16+0x4000] ;  /* 0x0040000010147983 */ /* 0x000f280000100a00 */
[----:B------:R-:W5:Y:S04]  /*1120*/  LDL.64 R26, [R16+0x10000] ;  /* 0x01000000101a7983 */ /* 0x000f680000100a00 */
[----:B------:R-:W5:Y:S04]  /*1130*/  LDL.64 R28, [R16+0x14000] ;  /* 0x01400000101c7983 */ /* 0x000f680000100a00 */
[----:B------:R-:W5:Y:S04]  /*1140*/  LDL.64 R30, [R16+0x18000] ;  /* 0x01800000101e7983 */ /* 0x000f680000100a00 */
[----:B------:R-:W5:Y:S01]  /*1150*/  LDL.64 R32, [R16+0x1c000] ;  /* 0x01c0000010207983 */ /* 0x000f620000100a00 */
[----:B0-----:R-:W-:-:S04]  /*1160*/  LEA R5, R10, R3, 0x1 ;  /* 0x000000030a057211 */ /* 0x001fc800078e08ff */
[----:B------:R-:W-:-:S05]  /*1170*/  LEA R5, R5, UR5, 0x2 ;  /* 0x0000000505057c11 */ /* 0x000fca000f8e10ff */
[----:B------:R-:W1:Y:S04]  /*1180*/  LDS R14, [R5+0x400] ;  /* 0x00040000050e7984 */ /* 0x000e680000000800 */
[----:B------:R-:W3:Y:S04]  /*1190*/  LDS R15, [R5] ;  /* 0x00000000050f7984 */ /* 0x000ee80000000800 */
[----:B------:R-:W5:Y:S04]  /*11a0*/  LDS R13, [R5+0x800] ;  /* 0x00080000050d7984 */ /* 0x000f680000000800 */
[----:B------:R-:W0:Y:S04]  /*11b0*/  LDS R11, [R5+0xc00] ;  /* 0x000c0000050b7984 */ /* 0x000e280000000800 */
[----:B------:R-:W0:Y:S01]  /*11c0*/  LDS R17, [R5+0x8] ;  /* 0x0000080005117984 */ /* 0x000e220000000800 */
[-C--:B-1----:R-:W-:Y:S01]  /*11d0*/  FFMA R22, R6, R14.reuse, R22 ;  /* 0x0000000e06167223 */ /* 0x082fe20000000016 */
[-C--:B------:R-:W-:Y:S01]  /*11e0*/  FFMA R23, R7, R14.reuse, R23 ;  /* 0x0000000e07177223 */ /* 0x080fe20000000017 */
[-C--:B--2---:R-:W-:Y:S01]  /*11f0*/  FFMA R24, R8, R14.reuse, R24 ;  /* 0x0000000e08187223 */ /* 0x084fe20000000018 */
[----:B------:R-:W-:Y:S01]  /*1200*/  FFMA R25, R9, R14, R25 ;  /* 0x0000000e09197223 */ /* 0x000fe20000000019 */
[----:B------:R-:W-:Y:S01]  /*1210*/  IADD3 R14, PT, PT, R12, 0x40, RZ ;  /* 0x000000400c0e7810 */ /* 0x000fe20007ffe0ff */
[-C--:B---3--:R-:W-:Y:S01]  /*1220*/  FFMA R18, R6, R15.reuse, R18 ;  /* 0x0000000f06127223 */ /* 0x088fe20000000012 */
[----:B------:R-:W-:-:S02]  /*1230*/  FFMA R19, R7, R15, R19 ;  /* 0x0000000f07137223 */ /* 0x000fc40000000013 */
[----:B------:R-:W-:Y:S01]  /*1240*/  LEA R14, R14, R1, 0x2 ;  /* 0x000000010e0e7211 */ /* 0x000fe200078e10ff */
[-C--:B----4-:R-:W-:Y:S01]  /*1250*/  FFMA R20, R8, R15.reuse, R20 ;  /* 0x0000000f08147223 */ /* 0x090fe20000000014 */
[----:B------:R-:W-:Y:S01]  /*1260*/  FFMA R21, R9, R15, R21 ;  /* 0x0000000f09157223 */ /* 0x000fe20000000015 */
[-C--:B-----5:R-:W-:Y:S01]  /*1270*/  FFMA R26, R6, R13.reuse, R26 ;  /* 0x0000000d061a7223 */ /* 0x0a0fe2000000001a */
[-C--:B------:R-:W-:Y:S01]  /*1280*/  FFMA R27, R7, R13.reuse, R27 ;  /* 0x0000000d071b7223 */ /* 0x080fe2000000001b */
[-C--:B------:R-:W-:Y:S01]  /*1290*/  FFMA R28, R8, R13.reuse, R28 ;  /* 0x0000000d081c7223 */ /* 0x080fe2000000001c */
[----:B------:R-:W-:Y:S01]  /*12a0*/  FFMA R29, R9, R13, R29 ;  /* 0x0000000d091d7223 */ /* 0x000fe2000000001d */
[-C--:B0-----:R-:W-:Y:S01]  /*12b0*/  FFMA R30, R6, R11.reuse, R30 ;  /* 0x0000000b061e7223 */ /* 0x081fe2000000001e */
[-C--:B------:R-:W-:Y:S01]  /*12c0*/  FFMA R31, R7, R11.reuse, R31 ;  /* 0x0000000b071f7223 */ /* 0x080fe2000000001f */
[-C--:B------:R-:W-:Y:S01]  /*12d0*/  FFMA R32, R8, R11.reuse, R32 ;  /* 0x0000000b08207223 */ /* 0x080fe20000000020 */
[----:B------:R-:W-:Y:S01]  /*12e0*/  FFMA R33, R9, R11, R33 ;  /* 0x0000000b09217223 */ /* 0x000fe20000000021 */
[----:B------:R0:W-:Y:S04]  /*12f0*/  STL.64 [R16], R18 ;  /* 0x0000001210007387 */ /* 0x0001e80000100a00 */
[----:B------:R1:W-:Y:S04]  /*1300*/  STL.64 [R16+0x4000], R20 ;  /* 0x0040001410007387 */ /* 0x0003e80000100a00 */
[----:B------:R2:W-:Y:S04]  /*1310*/  STL.64 [R16+0x8000], R22 ;  /* 0x0080001610007387 */ /* 0x0005e80000100a00 */
[----:B------:R3:W-:Y:S04]  /*1320*/  STL.64 [R16+0xc000], R24 ;  /* 0x00c0001810007387 */ /* 0x0007e80000100a00 */
[----:B------:R4:W-:Y:S04]  /*1330*/  STL.64 [R16+0x10000], R26 ;  /* 0x0100001a10007387 */ /* 0x0009e80000100a00 */
[----:B------:R-:W-:Y:S04]  /*1340*/  STL.64 [R16+0x14000], R28 ;  /* 0x0140001c10007387 */ /* 0x000fe80000100a00 */
[----:B------:R-:W-:Y:S04]  /*1350*/  STL.64 [R16+0x18000], R30 ;  /* 0x0180001e10007387 */ /* 0x000fe80000100a00 */
[----:B------:R5:W-:Y:S04]  /*1360*/  STL.64 [R16+0x1c000], R32 ;  /* 0x01c0002010007387 */ /* 0x000be80000100a00 */
[----:B0-----:R-:W5:Y:S04]  /*1370*/  LDL.64 R18, [R14] ;  /* 0x000000000e127983 */ /* 0x001f680000100a00 */
[----:B-1----:R-:W5:Y:S04]  /*1380*/  LDL.64 R20, [R14+0x4000] ;  /* 0x004000000e147983 */ /* 0x002f680000100a00 */
[----:B--2---:R-:W2:Y:S04]  /*1390*/  LDL.64 R22, [R14+0x8000] ;  /* 0x008000000e167983 */ /* 0x004ea80000100a00 */
[----:B---3--:R-:W3:Y:S04]  /*13a0*/  LDL.64 R24, [R14+0xc000] ;  /* 0x00c000000e187983 */ /* 0x008ee80000100a00 */
[----:B------:R-:W3:Y:S04]  /*13b0*/  LDL.64 R34, [R14+0x10000] ;  /* 0x010000000e227983 */ /* 0x000ee80000100a00 */
[----:B------:R-:W3:Y:S04]  /*13c0*/  LDL.64 R36, [R14+0x14000] ;  /* 0x014000000e247983 */ /* 0x000ee80000100a00 */
[----:B------:R-:W3:Y:S04]  /*13d0*/  LDL.64 R38, [R14+0x18000] ;  /* 0x018000000e267983 */ /* 0x000ee80000100a00 */
[----:B----4-:R-:W4:Y:S04]  /*13e0*/  LDL.64 R26, [R14+0x1c000] ;  /* 0x01c000000e1a7983 */ /* 0x010f280000100a00 */
[----:B------:R-:W2:Y:S04]  /*13f0*/  LDS R15, [R5+0x408] ;  /* 0x00040800050f7984 */ /* 0x000ea80000000800 */
[----:B------:R-:W0:Y:S04]  /*1400*/  LDS R13, [R5+0x808] ;  /* 0x00080800050d7984 */ /* 0x000e280000000800 */
[----:B------:R-:W1:Y:S01]  /*1410*/  LDS R11, [R5+0xc08] ;  /* 0x000c0800050b7984 */ /* 0x000e620000000800 */
[----:B-----5:R-:W-:-:S03]  /*1420*/  IADD3 R16, PT, PT, R12, 0x80, RZ ;  /* 0x000000800c107810 */ /* 0x020fc60007ffe0ff */
[----:B------:R-:W-:Y:S01]  /*1430*/  LDS R31, [R5+0x418] ;  /* 0x00041800051f7984 */ /* 0x000fe20000000800 */
[----:B------:R-:W-:-:S03]  /*1440*/  LEA R30, R16, R1, 0x2 ;  /* 0x00000001101e7211 */ /* 0x000fc600078e10ff */
[----:B------:R-:W5:Y:S01]  /*1450*/  LDS R16, [R5+0x10] ;  /* 0x0000100005107984 */ /* 0x000f620000000800 */
[-C--:B------:R-:W-:Y:S01]  /*1460*/  FFMA R18, R6, R17.reuse, R18 ;  /* 0x0000001106127223 */ /* 0x080fe20000000012 */
[-C--:B------:R-:W-:Y:S01]  /*1470*/  FFMA R19, R7, R17.reuse, R19 ;  /* 0x0000001107137223 */ /* 0x080fe20000000013 */
[-C--:B------:R-:W-:Y:S01]  /*1480*/  FFMA R20, R8, R17.reuse, R20 ;  /* 0x0000001108147223 */ /* 0x080fe20000000014 */
[----:B------:R-:W-:Y:S01]  /*1490*/  FFMA R21, R9, R17, R21 ;  /* 0x0000001109157223 */ /* 0x000fe20000000015 */
[-C--:B--2---:R-:W-:Y:S01]  /*14a0*/  FFMA R22, R6, R15.reuse, R22 ;  /* 0x0000000f06167223 */ /* 0x084fe20000000016 */
[-C--:B------:R-:W-:Y:S01]  /*14b0*/  FFMA R23, R7, R15.reuse, R23 ;  /* 0x0000000f07177223 */ /* 0x080fe20000000017 */
[-C--:B---3--:R-:W-:Y:S01]  /*14c0*/  FFMA R24, R8, R15.reuse, R24 ;  /* 0x0000000f08187223 */ /* 0x088fe20000000018 */
[----:B------:R-:W-:Y:S01]  /*14d0*/  FFMA R25, R9, R15, R25 ;  /* 0x0000000f09197223 */ /* 0x000fe20000000019 */
[-C--:B0-----:R-:W-:Y:S01]  /*14e0*/  FFMA R34, R6, R13.reuse, R34 ;  /* 0x0000000d06227223 */ /* 0x081fe20000000022 */
[-C--:B------:R-:W-:Y:S01]  /*14f0*/  FFMA R35, R7, R13.reuse, R35 ;  /* 0x0000000d07237223 */ /* 0x080fe20000000023 */
[-C--:B------:R-:W-:Y:S01]  /*1500*/  FFMA R36, R8, R13.reuse, R36 ;  /* 0x0000000d08247223 */ /* 0x080fe20000000024 */
[----:B------:R-:W-:Y:S01]  /*1510*/  FFMA R37, R9, R13, R37 ;  /* 0x0000000d09257223 */ /* 0x000fe20000000025 */
[-C--:B-1----:R-:W-:Y:S01]  /*1520*/  FFMA R38, R6, R11.reuse, R38 ;  /* 0x0000000b06267223 */ /* 0x082fe20000000026 */
[-C--:B------:R-:W-:Y:S01]  /*1530*/  FFMA R39, R7, R11.reuse, R39 ;  /* 0x0000000b07277223 */ /* 0x080fe20000000027 */
[-C--:B----4-:R-:W-:Y:S01]  /*1540*/  FFMA R26, R8, R11.reuse, R26 ;  /* 0x0000000b081a7223 */ /* 0x090fe2000000001a */
        /* <DEDUP_REMOVED lines=8> */
[----:B------:R-:W-:Y:S04]  /*15d0*/  STL.64 [R14+0x1c000], R26 ;  /* 0x01c0001a0e007387 */ /* 0x000fe80000100a00 */
        /* <DEDUP_REMOVED lines=11> */
[----:B------:R-:W-:-:S04]  /*1690*/  IADD3 R12, PT, PT, R12, 0xc0, RZ ;  /* 0x000000c00c0c7810 */ /* 0x000fc80007ffe0ff */
[----:B------:R-:W-:Y:S01]  /*16a0*/  LEA R12, R12, R1, 0x2 ;  /* 0x000000010c0c7211 */ /* 0x000fe200078e10ff */
[-C--:B-----5:R-:W-:Y:S01]  /*16b0*/  FFMA R18, R6, R16.reuse, R18 ;  /* 0x0000001006127223 */ /* 0x0a0fe20000000012 */
        /* <DEDUP_REMOVED lines=23> */
[----:B------:R-:W5:Y:S04]  /*1830*/  LDL.64 R14, [R12] ;  /* 0x000000000c0e7983 */ /* 0x000f680000100a00 */
[----:B------:R-:W5:Y:S04]  /*1840*/  LDL.64 R16, [R12+0x4000] ;  /* 0x004000000c107983 */ /* 0x000f680000100a00 */
[----:B0-----:R-:W5:Y:S04]  /*1850*/  LDL.64 R18, [R12+0x8000] ;  /* 0x008000000c127983 */ /* 0x001f680000100a00 */
[----:B-1----:R-:W5:Y:S04]  /*1860*/  LDL.64 R20, [R12+0xc000] ;  /* 0x00c000000c147983 */ /* 0x002f680000100a00 */
[----:B--2---:R-:W2:Y:S04]  /*1870*/  LDL.64 R22, [R12+0x10000] ;  /* 0x010000000c167983 */ /* 0x004ea80000100a00 */
[----:B---3--:R-:W3:Y:S04]  /*1880*/  LDL.64 R24, [R12+0x14000] ;  /* 0x014000000c187983 */ /* 0x008ee80000100a00 */
[----:B------:R-:W3:Y:S04]  /*1890*/  LDL.64 R26, [R12+0x18000] ;  /* 0x018000000c1a7983 */ /* 0x000ee80000100a00 */
[----:B----4-:R-:W4:Y:S04]  /*18a0*/  LDL.64 R28, [R12+0x1c000] ;  /* 0x01c000000c1c7983 */ /* 0x010f280000100a00 */
[----:B------:R-:W5:Y:S04]  /*18b0*/  LDS R32, [R5+0x18] ;  /* 0x0000180005207984 */ /* 0x000f680000000800 */
[----:B------:R-:W2:Y:S04]  /*18c0*/  LDS R13, [R5+0x818] ;  /* 0x00081800050d7984 */ /* 0x000ea80000000800 */
[----:B------:R-:W0:Y:S01]  /*18d0*/  LDS R11, [R5+0xc18] ;  /* 0x000c1800050b7984 */ /* 0x000e220000000800 */
[----:B------:R-:W-:-:S04]  /*18e0*/  IADD3 R10, PT, PT, R10, 0x4, RZ ;  /* 0x000000040a0a7810 */ /* 0x000fc80007ffe0ff */
[----:B------:R-:W-:Y:S01]  /*18f0*/  ISETP.NE.AND P1, PT, R10, 0x40, PT ;  /* 0x000000400a00780c */ /* 0x000fe20003f25270 */
[-C--:B-----5:R-:W-:Y:S01]  /*1900*/  FFMA R14, R6, R32.reuse, R14 ;  /* 0x00000020060e7223 */ /* 0x0a0fe2000000000e */
[-C--:B------:R-:W-:Y:S01]  /*1910*/  FFMA R15, R7, R32.reuse, R15 ;  /* 0x00000020070f7223 */ /* 0x080fe2000000000f */
[-C--:B------:R-:W-:Y:S01]  /*1920*/  FFMA R16, R8, R32.reuse, R16 ;  /* 0x0000002008107223 */ /* 0x080fe20000000010 */
[----:B------:R-:W-:Y:S01]  /*1930*/  FFMA R17, R9, R32, R17 ;  /* 0x0000002009117223 */ /* 0x000fe20000000011 */
        /* <DEDUP_REMOVED lines=17> */
[----:B------:R3:W-:Y:S04]  /*1a50*/  STL.64 [R12+0x14000], R24 ;  /* 0x014000180c007387 */ /* 0x0007e80000100a00 */
[----:B------:R3:W-:Y:S04]  /*1a60*/  STL.64 [R12+0x18000], R26 ;  /* 0x0180001a0c007387 */ /* 0x0007e80000100a00 */
[----:B------:R3:W-:Y:S01]  /*1a70*/  STL.64 [R12+0x1c000], R28 ;  /* 0x01c0001c0c007387 */ /* 0x0007e20000100a00 */
[----:B------:R-:W-:Y:S05]  /*1a80*/  @P1 BRA `(.L_x_3) ;  /* 0xfffffff4008c1947 */ /* 0x000fea000383ffff */
[----:B------:R-:W-:Y:S05]  /*1a90*/  BRA.U UP0, `(.L_x_4) ;  /* 0xfffffff500547547 */ /* 0x000fea000b83ffff */
[----:B------:R-:W-:-:S05]  /*1aa0*/  UMOV UR4, URZ ;  /* 0x000000ff00047c82 */ /* 0x000fca0008000000 */
.L_x_6:
[----:B------:R-:W0:Y:S01]  /*1ab0*/  S2UR UR7, SR_CgaCtaId ;  /* 0x00000000000779c3 */ /* 0x000e220000008800 */
[----:B------:R-:W-:Y:S01]  /*1ac0*/  UMOV UR5, 0x400 ;  /* 0x0000040000057882 */ /* 0x000fe20000000000 */
[----:B------:R-:W-:Y:S01]  /*1ad0*/  USHF.L.U32 UR10, UR4, 0x1, URZ ;  /* 0x00000001040a7899 */ /* 0x000fe200080006ff */
[----:B------:R-:W-:Y:S01]  /*1ae0*/  HFMA2 R10, -RZ, RZ, 0, 0 ;  /* 0x00000000ff0a7431 */ /* 0x000fe200000001ff */
[----:B------:R-:W-:Y:S02]  /*1af0*/  UIADD3 UR6, UPT, UPT, UR5, 0x1000, URZ ;  /* 0x0000100005067890 */ /* 0x000fe4000fffe0ff */
[----:B------:R-:W-:Y:S02]  /*1b00*/  UIADD3 UR4, UPT, UPT, UR4, 0x1, URZ ;  /* 0x0000000104047890 */ /* 0x000fe4000fffe0ff */
[----:B------:R-:W-:Y:S02]  /*1b10*/  IADD3 R5, PT, PT, R4, UR10, RZ ;  /* 0x0000000a04057c10 */ /* 0x000fe4000fffe0ff */
[----:B------:R-:W-:-:S02]  /*1b20*/  UISETP.NE.AND UP0, UPT, UR4, 0x20, UPT ;  /* 0x000000200400788c */ /* 0x000fc4000bf05270 */
[----:B0-----:R-:W-:Y:S02]  /*1b30*/  ULEA UR6, UR7, UR6, 0x18 ;  /* 0x0000000607067291 */ /* 0x001fe4000f8ec0ff */
[----:B------:R-:W-:-:S04]  /*1b40*/  ULEA UR5, UR7, UR5, 0x18 ;  /* 0x0000000507057291 */ /* 0x000fc8000f8ec0ff */
[----:B------:R-:W-:-:S05]  /*1b50*/  LEA R5, R5, UR6, 0x2 ;  /* 0x0000000605057c11 */ /* 0x000fca000f8e10ff */
[----:B------:R0:W1:Y:S04]  /*1b60*/  LDS.64 R6, [R5+0x4000] ;  /* 0x0040000005067984 */ /* 0x0000680000000a00 */
[----:B----4-:R0:W2:Y:S02]  /*1b70*/  LDS.64 R8, [R5+0x6000] ;  /* 0x0060000005087984 */ /* 0x0100a40000000a00 */
.L_x_5:
[----:B---34-:R-:W-:-:S04]  /*1b80*/  LEA R12, R10, UR10, 0x6 ;  /* 0x0000000a0a0c7c11 */ /* 0x018fc8000f8e30ff */
        /* <DEDUP_REMOVED lines=12> */
[----:B------:R-:W3:Y:S04]  /*1c50*/  LDS R15, [R5+0x4] ;  /* 0x00000400050f7984 */ /* 0x000ee80000000800 */
        /* <DEDUP_REMOVED lines=144> */
[----:B------:R-:W-:Y:S05]  /*2560*/  @P0 BRA `(.L_x_7) ;  /* 0xffffffe400300947 */ /* 0x000fea000383ffff */
[----:B------:R-:W0:Y:S01]  /*2570*/  LDCU.64 UR4, c[0x0][0x390] ;  /* 0x00007200ff0477ac */ /* 0x000e220008000a00 */
[C---:B------:R-:W-:Y:S02]  /*2580*/  SHF.L.U32 R2, R0.reuse, 0xd, RZ ;  /* 0x0000000d00027819 */ /* 0x040fe400000006ff */
[----:B------:R-:W-:Y:S02]  /*2590*/  SHF.L.U32 R3, R0, 0x6, RZ ;  /* 0x0000000600037819 */ /* 0x000fe400000006ff */
[----:B------:R-:W-:Y:S02]  /*25a0*/  IADD3 R88, PT, PT, R1, 0x10000, RZ ;  /* 0x0001000001587810 */ /* 0x000fe40007ffe0ff */
[----:B------:R-:W-:Y:S02]  /*25b0*/  LOP3.LUT R0, R3, 0x407c0, R2, 0xc8, !PT ;  /* 0x000407c003007812 */ /* 0x000fe400078ec802 */
[----:B------:R-:W-:Y:S01]  /*25c0*/  MOV R5, RZ ;  /* 0x000000ff00057202 */ /* 0x000fe20000000f00 */
[----:B0-----:R-:W-:-:S04]  /*25d0*/  UIADD3 UR4, UP0, UPT, UR4, 0x400000, URZ ;  /* 0x0040000004047890 */ /* 0x001fc8000ff1e0ff */
[----:B------:R-:W-:-:S12]  /*25e0*/  UIADD3.X UR5, UPT, UPT, URZ, UR5, URZ, UP0, !UPT ;  /* 0x00000005ff057290 */ /* 0x000fd800087fe4ff */
.L_x_9:
[----:B------:R-:W-:-:S05]  /*25f0*/  LEA R4, R5, R88, 0x8 ;  /* 0x0000005805047211 */ /* 0x000fca00078e40ff */
[----:B-1----:R-:W2:Y:S04]  /*2600*/  LDL.128 R8, [R4+-0x10000] ;  /* 0xff00000004087983 */ /* 0x002ea80000100c00 */
[----:B----4-:R-:W3:Y:S04]  /*2610*/  LDL.128 R12, [R4+-0xc000] ;  /* 0xff400000040c7983 */ /* 0x010ee80000100c00 */
[----:B------:R-:W4:Y:S04]  /*2620*/  LDL.128 R16, [R4+-0x8000] ;  /* 0xff80000004107983 */ /* 0x000f280000100c00 */
[----:B------:R-:W5:Y:S04]  /*2630*/  LDL.128 R20, [R4+-0x4000] ;  /* 0xffc0000004147983 */ /* 0x000f680000100c00 */
[----:B------:R-:W5:Y:S04]  /*2640*/  LDL.128 R24, [R4] ;  /* 0x0000000004187983 */ /* 0x000f680000100c00 */
[----:B------:R-:W5:Y:S04]  /*2650*/  LDL.128 R28, [R4+0x4000] ;  /* 0x00400000041c7983 */ /* 0x000f680000100c00 */
[----:B------:R-:W5:Y:S04]  /*2660*/  LDL.128 R32, [R4+0x8000] ;  /* 0x0080000004207983 */ /* 0x000f680000100c00 */
[----:B------:R0:W5:Y:S01]  /*2670*/  LDL.128 R36, [R4+0xc000] ;  /* 0x00c0000004247983 */ /* 0x0001620000100c00 */
[----:B------:R-:W-:Y:S01]  /*2680*/  MOV R2, UR4 ;  /* 0x0000000400027c02 */ /* 0x000fe20008000f00 */
[----:B------:R-:W-:Y:S01]  /*2690*/  UMOV UR6, 0x4 ;  /* 0x0000000400067882 */ /* 0x000fe20000000000 */
[----:B------:R-:W-:-:S02]  /*26a0*/  MOV R3, UR5 ;  /* 0x0000000500037c02 */ /* 0x000fc40008000f00 */
[C---:B------:R-:W-:Y:S02]  /*26b0*/  LEA R7, R5.reuse, R0, 0xc ;  /* 0x0000000005077211 */ /* 0x040fe400078e60ff */
[----:B------:R-:W-:Y:S02]  /*26c0*/  IADD3 R5, PT, PT, R5, 0x1, RZ ;  /* 0x0000000105057810 */ /* 0x000fe40007ffe0ff */
[----:B0-----:R-:W-:Y:S01]  /*26d0*/  IADD3 R4, PT, PT, R4, 0x10, RZ ;  /* 0x0000001004047810 */ /* 0x001fe20007ffe0ff */
[----:B------:R-:W-:Y:S01]  /*26e0*/  IMAD.WIDE.U32 R2, R7, 0x4, R2 ;  /* 0x0000000407027825 */ /* 0x000fe200078e0002 */
[----:B------:R-:W-:Y:S02]  /*26f0*/  ISETP.NE.AND P0, PT, R5, 0x40, PT ;  /* 0x000000400500780c */ /* 0x000fe40003f05270 */
[----:B------:R-:W-:-:S04]  /*2700*/  IADD3 R86, P1, PT, R2, 0x10, RZ ;  /* 0x0000001002567810 */ /* 0x000fc80007f3e0ff */
[----:B------:R-:W-:Y:S01]  /*2710*/  IADD3.X R87, PT, PT, RZ, R3, RZ, P1, !PT ;  /* 0x00000003ff577210 */ /* 0x000fe20000ffe4ff */
[----:B--2---:R0:W-:Y:S04]  /*2720*/  STG.E desc[UR8][R2.64+-0x400000], R8 ;  /* 0xc000000802007986 */ /* 0x0041e8000c101908 */
[----:B------:R0:W-:Y:S04]  /*2730*/  STG.E desc[UR8][R2.64+-0x3ffffc], R9 ;  /* 0xc000040902007986 */ /* 0x0001e8000c101908 */
[----:B------:R0:W-:Y:S04]  /*2740*/  STG.E desc[UR8][R2.64+-0x3ffff8], R10 ;  /* 0xc000080a02007986 */ /* 0x0001e8000c101908 */
[----:B------:R0:W-:Y:S04]  /*2750*/  STG.E desc[UR8][R2.64+-0x3ffff4], R11 ;  /* 0xc0000c0b02007986 */ /* 0x0001e8000c101908 */
[----:B---3--:R0:W-:Y:S04]  /*2760*/  STG.E desc[UR8][R2.64+-0x3fe000], R12 ;  /* 0xc020000c02007986 */ /* 0x0081e8000c101908 */
[----:B------:R0:W-:Y:S04]  /*2770*/  STG.E desc[UR8][R2.64+-0x3fdffc], R13 ;  /* 0xc020040d02007986 */ /* 0x0001e8000c101908 */
[----:B------:R0:W-:Y:S04]  /*2780*/  STG.E desc[UR8][R2.64+-0x3fdff8], R14 ;  /* 0xc020080e02007986 */ /* 0x0001e8000c101908 */
[----:B------:R0:W-:Y:S04]  /*2790*/  STG.E desc[UR8][R2.64+-0x3fdff4], R15 ;  /* 0xc0200c0f02007986 */ /* 0x0001e8000c101908 */
[----:B----4-:R0:W-:Y:S04]  /*27a0*/  STG.E desc[UR8][R2.64+-0x200000], R16 ;  /* 0xe000001002007986 */ /* 0x0101e8000c101908 */
[----:B------:R0:W-:Y:S04]  /*27b0*/  STG.E desc[UR8][R2.64+-0x1ffffc], R17 ;  /* 0xe000041102007986 */ /* 0x0001e8000c101908 */
[----:B------:R0:W-:Y:S04]  /*27c0*/  STG.E desc[UR8][R2.64+-0x1ffff8], R18 ;  /* 0xe000081202007986 */ /* 0x0001e8000c101908 */
[----:B------:R0:W-:Y:S04]  /*27d0*/  STG.E desc[UR8][R2.64+-0x1ffff4], R19 ;  /* 0xe0000c1302007986 */ /* 0x0001e8000c101908 */
[----:B-----5:R0:W-:Y:S04]  /*27e0*/  STG.E desc[UR8][R2.64+-0x1fe000], R20 ;  /* 0xe020001402007986 */ /* 0x0201e8000c101908 */
[----:B------:R0:W-:Y:S04]  /*27f0*/  STG.E desc[UR8][R2.64+-0x1fdffc], R21 ;  /* 0xe020041502007986 */ /* 0x0001e8000c101908 */
        /* <DEDUP_REMOVED lines=17> */
[----:B------:R0:W-:Y:S02]  /*2910*/  STG.E desc[UR8][R2.64+0x20200c], R39 ;  /* 0x20200c2702007986 */ /* 0x0001e4000c101908 */
.L_x_8:
[----:B01----:R-:W2:Y:S04]  /*2920*/  LDL.64 R22, [R4+-0x10000] ;  /* 0xff00000004167983 */ /* 0x003ea80000100a00 */
[----:B------:R-:W3:Y:S04]  /*2930*/  LDL.64 R24, [R4+-0xc000] ;  /* 0xff40000004187983 */ /* 0x000ee80000100a00 */
[----:B------:R-:W4:Y:S04]  /*2940*/  LDL.64 R26, [R4+-0x8000] ;  /* 0xff800000041a7983 */ /* 0x000f280000100a00 */
[----:B------:R-:W5:Y:S04]  /*2950*/  LDL.64 R28, [R4+-0x4000] ;  /* 0xffc00000041c7983 */ /* 0x000f680000100a00 */
[----:B------:R-:W5:Y:S04]  /*2960*/  LDL.64 R30, [R4] ;  /* 0x00000000041e7983 */ /* 0x000f680000100a00 */
[----:B------:R-:W5:Y:S04]  /*2970*/  LDL.64 R32, [R4+0x4000] ;  /* 0x0040000004207983 */ /* 0x000f680000100a00 */
[----:B------:R-:W5:Y:S04]  /*2980*/  LDL.64 R34, [R4+0x8000] ;  /* 0x0080000004227983 */ /* 0x000f680000100a00 */
[----:B------:R-:W5:Y:S04]  /*2990*/  LDL.64 R36, [R4+0xc000] ;  /* 0x00c0000004247983 */ /* 0x000f680000100a00 */
[----:B------:R-:W5:Y:S04]  /*29a0*/  LDL.64 R38, [R4+-0xfff8] ;  /* 0xff00080004267983 */ /* 0x000f680000100a00 */
[----:B------:R-:W5:Y:S04]  /*29b0*/  LDL.64 R40, [R4+-0xbff8] ;  /* 0xff40080004287983 */ /* 0x000f680000100a00 */
[----:B------:R-:W5:Y:S04]  /*29c0*/  LDL.64 R42, [R4+-0x7ff8] ;  /* 0xff800800042a7983 */ /* 0x000f680000100a00 */
[----:B------:R-:W5:Y:S04]  /*29d0*/  LDL.64 R44, [R4+-0x3ff8] ;  /* 0xffc00800042c7983 */ /* 0x000f680000100a00 */
[----:B------:R-:W5:Y:S04]  /*29e0*/  LDL.64 R46, [R4+0x8] ;  /* 0x00000800042e7983 */ /* 0x000f680000100a00 */
        /* <DEDUP_REMOVED lines=26> */
[----:B------:R0:W5:Y:S01]  /*2b90*/  LDL.64 R20, [R4+0xc020] ;  /* 0x00c0200004147983 */ /* 0x0001620000100a00 */
[----:B------:R-:W-:Y:S01]  /*2ba0*/  MOV R2, R86 ;  /* 0x0000005600027202 */ /* 0x000fe20000000f00 */
[----:B------:R-:W-:Y:S01]  /*2bb0*/  UIADD3 UR6, UPT, UPT, UR6, 0xa, URZ ;  /* 0x0000000a06067890 */ /* 0x000fe2000fffe0ff */
[----:B------:R-:W-:-:S02]  /*2bc0*/  MOV R3, R87 ;  /* 0x0000005700037202 */ /* 0x000fc40000000f00 */
[----:B------:R-:W-:Y:S01]  /*2bd0*/  IADD3 R86, P1, PT, R2, 0x28, RZ ;  /* 0x0000002802567810 */ /* 0x000fe20007f3e0ff */
[----:B------:R-:W-:Y:S01]  /*2be0*/  UISETP.NE.AND UP0, UPT, UR6, 0x40, UPT ;  /* 0x000000400600788c */ /* 0x000fe2000bf05270 */
[----:B0-----:R-:W-:Y:S02]  /*2bf0*/  IADD3 R4, PT, PT, R4, 0x28, RZ ;  /* 0x0000002804047810 */ /* 0x001fe40007ffe0ff */
[----:B------:R-:W-:Y:S01]  /*2c00*/  IADD3.X R87, PT, PT, RZ, R3, RZ, P1, !PT ;  /* 0x00000003ff577210 */ /* 0x000fe20000ffe4ff */
[----:B--2---:R1:W-:Y:S04]  /*2c10*/  STG.E desc[UR8][R2.64+-0x400000], R22 ;  /* 0xc000001602007986 */ /* 0x0043e8000c101908 */
[----:B------:R1:W-:Y:S04]  /*2c20*/  STG.E desc[UR8][R2.64+-0x3ffffc], R23 ;  /* 0xc000041702007986 */ /* 0x0003e8000c101908 */
[----:B---3--:R1:W-:Y:S04]  /*2c30*/  STG.E desc[UR8][R2.64+-0x3fe000], R24 ;  /* 0xc020001802007986 */ /* 0x0083e8000c101908 */
[----:B------:R1:W-:Y:S04]  /*2c40*/  STG.E desc[UR8][R2.64+-0x3fdffc], R25 ;  /* 0xc020041902007986 */ /* 0x0003e8000c101908 */
[----:B----4-:R1:W-:Y:S04]  /*2c50*/  STG.E desc[UR8][R2.64+-0x200000], R26 ;  /* 0xe000001a02007986 */ /* 0x0103e8000c101908 */
        /* <DEDUP_REMOVED lines=74> */
[----:B------:R1:W-:Y:S01]  /*3100*/  STG.E desc[UR8][R2.64+0x202024], R21 ;  /* 0x2020241502007986 */ /* 0x0003e2000c101908 */
[----:B------:R-:W-:Y:S05]  /*3110*/  BRA.U UP0, `(.L_x_8) ;  /* 0xfffffff900007547 */ /* 0x000fea000b83ffff */
[----:B------:R-:W-:Y:S05]  /*3120*/  @P0 BRA `(.L_x_9) ;  /* 0xfffffff400300947 */ /* 0x000fea000383ffff */
[----:B------:R-:W-:Y:S05]  /*3130*/  EXIT ;  /* 0x000000000000794d */ /* 0x000fea0003800000 */
.L_x_10:
[----:B------:R-:W-:-:S00]  /*3140*/  BRA `(.L_x_10) ;  /* 0xfffffffc00fc7947 */ /* 0x000fc0000383ffff */
[----:B------:R-:W-:-:S00]  /*3150*/  NOP ;  /* 0x0000000000007918 */ /* 0x000fc00000000000 */
        /* <DEDUP_REMOVED lines=10> */
.L_x_11:


//--------------------- .nv.shared.mymatmul_kernel0 --------------------------
	.section	.nv.shared.mymatmul_kernel0,"aw",@nobits
	.sectionflags	@""
	.align	4
.nv.shared.mymatmul_kernel0:
	.zero		37888


//--------------------- .nv.shared.reserved.0     --------------------------
	.section	.nv.shared.reserved.0,"aw",@nobits
	.weak		__nv_reservedSMEM_offset_0_alias
	.size		__nv_reservedSMEM_offset_0_alias, 0, 64
	.other		__nv_reservedSMEM_offset_0_alias,@"STO_CUDA_RESERVED_SHARED STV_DEFAULT"
__nv_reservedSMEM_offset_0_alias:
	.zero		0
	.zero		64


//--------------------- .nv.constant0.mymatmul_kernel0 --------------------------
	.section	.nv.constant0.mymatmul_kernel0,"a",@progbits
	.sectionflags	@""
	.align	4
.nv.constant0.mymatmul_kernel0:
	.zero		920


//--------------------- SYMBOLS --------------------------

	.type		.nv.reservedSmem.offset0,@object
	.size		.nv.reservedSmem.offset0,0x4
	.type		.nv.reservedSmem.cap,@object
	.size		.nv.reservedSmem.cap,0x4
